	.headerflags	@"EF_CUDA_TEXMODE_UNIFIED EF_CUDA_64BIT_ADDRESS EF_CUDA_ACCELERATORS EF_CUDA_SM90 EF_CUDA_VIRTUAL_SM(EF_CUDA_SM90)"
	.elftype	@"ET_EXEC"


//--------------------- .nv.info                  --------------------------
	.section	.nv.info,"",@"SHT_CUDA_INFO"
	.align	4


	//----- nvinfo : EIATTR_REGCOUNT
	.align		4
        /*0000*/ 	.byte	0x04, 0x2f
        /*0002*/ 	.short	(.L_1 - .L_0)
	.align		4
.L_0:
        /*0004*/ 	.word	index@(triton_poi_fused_convolution_28)
        /*0008*/ 	.word	0x0000000c


	//----- nvinfo : EIATTR_MIN_STACK_SIZE
	.align		4
.L_1:
        /*000c*/ 	.byte	0x04, 0x12
        /*000e*/ 	.short	(.L_3 - .L_2)
	.align		4
.L_2:
        /*0010*/ 	.word	index@(triton_poi_fused_convolution_28)
        /*0014*/ 	.word	0x00000000


	//----- nvinfo : EIATTR_FRAME_SIZE
	.align		4
.L_3:
        /*0018*/ 	.byte	0x04, 0x11
        /*001a*/ 	.short	(.L_5 - .L_4)
	.align		4
.L_4:
        /*001c*/ 	.word	index@(triton_poi_fused_convolution_28)
        /*0020*/ 	.word	0x00000000


	//----- nvinfo : EIATTR_MIN_STACK_SIZE
	.align		4
.L_5:
        /*0024*/ 	.byte	0x04, 0x12
        /*0026*/ 	.short	(.L_7 - .L_6)
	.align		4
.L_6:
        /*0028*/ 	.word	index@(triton_poi_fused_convolution_28)
        /*002c*/ 	.word	0x00000000
.L_7:


//--------------------- .nv.info.triton_poi_fused_convolution_28 --------------------------
	.section	.nv.info.triton_poi_fused_convolution_28,"",@"SHT_CUDA_INFO"
	.sectionflags	@""
	.align	4


	//----- nvinfo : EIATTR_CUDA_API_VERSION
	.align		4
        /*0000*/ 	.byte	0x04, 0x37
        /*0002*/ 	.short	(.L_9 - .L_8)
.L_8:
        /*0004*/ 	.word	0x0000007c


	//----- nvinfo : EIATTR_KPARAM_INFO
	.align		4
.L_9:
        /*0008*/ 	.byte	0x04, 0x17
        /*000a*/ 	.short	(.L_11 - .L_10)
.L_10:
        /*000c*/ 	.word	0x00000000
        /*0010*/ 	.short	0x0002
        /*0012*/ 	.short	0x0010
        /*0014*/ 	.byte	0x00, 0xf0, 0x11, 0x00


	//----- nvinfo : EIATTR_KPARAM_INFO
	.align		4
.L_11:
        /*0018*/ 	.byte	0x04, 0x17
        /*001a*/ 	.short	(.L_13 - .L_12)
.L_12:
        /*001c*/ 	.word	0x00000000
        /*0020*/ 	.short	0x0001
        /*0022*/ 	.short	0x0008
        /*0024*/ 	.byte	0x00, 0xf4, 0x21, 0x00


	//----- nvinfo : EIATTR_KPARAM_INFO
	.align		4
.L_13:
        /*0028*/ 	.byte	0x04, 0x17
        /*002a*/ 	.short	(.L_15 - .L_14)
.L_14:
        /*002c*/ 	.word	0x00000000
        /*0030*/ 	.short	0x0000
        /*0032*/ 	.short	0x0000
        /*0034*/ 	.byte	0x00, 0xf4, 0x21, 0x00


	//----- nvinfo : EIATTR_SPARSE_MMA_MASK
	.align		4
.L_15:
        /*0038*/ 	.byte	0x03, 0x50
        /*003a*/ 	.short	0x0000


	//----- nvinfo : EIATTR_MAXREG_COUNT
	.align		4
        /*003c*/ 	.byte	0x03, 0x1b
        /*003e*/ 	.short	0x00ff


	//----- nvinfo : EIATTR_EXIT_INSTR_OFFSETS
	.align		4
        /*0040*/ 	.byte	0x04, 0x1c
        /*0042*/ 	.short	(.L_17 - .L_16)


	//   ....[0]....
.L_16:
        /*0044*/ 	.word	0x00000170


	//----- nvinfo : EIATTR_REQNTID
	.align		4
.L_17:
        /*0048*/ 	.byte	0x04, 0x10
        /*004a*/ 	.short	(.L_19 - .L_18)
.L_18:
        /*004c*/ 	.word	0x00000080
        /*0050*/ 	.word	0x00000001
        /*0054*/ 	.word	0x00000001


	//----- nvinfo : EIATTR_CBANK_PARAM_SIZE
	.align		4
.L_19:
        /*0058*/ 	.byte	0x03, 0x19
        /*005a*/ 	.short	0x0014


	//----- nvinfo : EIATTR_PARAM_CBANK
	.align		4
        /*005c*/ 	.byte	0x04, 0x0a
        /*005e*/ 	.short	(.L_21 - .L_20)
	.align		4
.L_20:
        /*0060*/ 	.word	index@(.nv.constant0.triton_poi_fused_convolution_28)
        /*0064*/ 	.short	0x0210
        /*0066*/ 	.short	0x0014


	//----- nvinfo : EIATTR_SW_WAR
	.align		4
.L_21:
        /*0068*/ 	.byte	0x04, 0x36
        /*006a*/ 	.short	(.L_23 - .L_22)
.L_22:
        /*006c*/ 	.word	0x00000008
.L_23:


//--------------------- .nv.callgraph             --------------------------
	.section	.nv.callgraph,"",@"SHT_CUDA_CALLGRAPH"
	.align	4
	.sectionentsize	8
	.align		4
        /*0000*/ 	.word	0x00000000
	.align		4
        /*0004*/ 	.word	0xffffffff
	.align		4
        /*0008*/ 	.word	0x00000000
	.align		4
        /*000c*/ 	.word	0xfffffffe
	.align		4
        /*0010*/ 	.word	0x00000000
	.align		4
        /*0014*/ 	.word	0xfffffffd
	.align		4
        /*0018*/ 	.word	0x00000000
	.align		4
        /*001c*/ 	.word	0xfffffffc


//--------------------- .text.triton_poi_fused_convolution_28 --------------------------
	.section	.text.triton_poi_fused_convolution_28,"ax",@progbits
	.align	128
        .global         triton_poi_fused_convolution_28
        .type           triton_poi_fused_convolution_28,@function
        .size           triton_poi_fused_convolution_28,(.L_x_1 - triton_poi_fused_convolution_28)
        .other          triton_poi_fused_convolution_28,@"STO_CUDA_ENTRY STV_DEFAULT"
triton_poi_fused_convolution_28:
.text.triton_poi_fused_convolution_28:
[----:B------:R-:W-:Y:S01]  /*0000*/  LDC R1, c[0x0][0x28] ;  /* 0x00000a00ff017b82 */ /* 0x000fe20000000800 */
[----:B------:R-:W1:Y:S07]  /*0010*/  S2R R0, SR_TID.X ;  /* 0x0000000000007919 */ /* 0x000e6e0000002100 */
[----:B------:R-:W2:Y:S01]  /*0020*/  LDC.64 R4, c[0x0][0x218] ;  /* 0x00008600ff047b82 */ /* 0x000ea20000000a00 */
[----:B------:R-:W-:Y:S01]  /*0030*/  ULDC.64 UR4, c[0x0][0x208] ;  /* 0x0000820000047ab9 */ /* 0x000fe20000000a00 */
[----:B------:R-:W3:Y:S06]  /*0040*/  S2R R7, SR_CTAID.X ;  /* 0x0000000000077919 */ /* 0x000eec0000002500 */
[----:B------:R-:W4:Y:S01]  /*0050*/  LDC.64 R2, c[0x0][0x210] ;  /* 0x00008400ff027b82 */ /* 0x000f220000000a00 */
[----:B-1----:R-:W-:Y:S01]  /*0060*/  IMAD.SHL.U32 R0, R0, 0x2, RZ ;  /* 0x0000000200007824 */ /* 0x002fe200078e00ff */
[----:B---3--:R-:W-:-:S04]  /*0070*/  SHF.R.S32.HI R6, RZ, 0x17, R7 ;  /* 0x00000017ff067819 */ /* 0x008fc80000011407 */
[----:B------:R-:W-:Y:S02]  /*0080*/  LOP3.LUT R0, R0, 0xfe, RZ, 0xc0, !PT ;  /* 0x000000fe00007812 */ /* 0x000fe400078ec0ff */
[----:B------:R-:W-:-:S03]  /*0090*/  SGXT R6, R6, 0x1 ;  /* 0x000000010606781a */ /* 0x000fc60000000200 */
[----:B------:R-:W-:-:S04]  /*00a0*/  IMAD R7, R7, 0x100, R0 ;  /* 0x0000010007077824 */ /* 0x000fc800078e0200 */
[----:B----4-:R-:W-:Y:S01]  /*00b0*/  IMAD.WIDE R2, R7, 0x4, R2 ;  /* 0x0000000407027825 */ /* 0x010fe200078e0202 */
[----:B------:R-:W-:-:S04]  /*00c0*/  LEA.HI R6, R6, R7, RZ, 0x8 ;  /* 0x0000000706067211 */ /* 0x000fc800078f40ff */
[----:B------:R-:W-:-:S04]  /*00d0*/  SHF.R.S32.HI R6, RZ, 0x8, R6 ;  /* 0x00000008ff067819 */ /* 0x000fc80000011406 */
[----:B------:R-:W-:-:S04]  /*00e0*/  LEA.HI R0, R6, R6, RZ, 0x2 ;  /* 0x0000000606007211 */ /* 0x000fc800078f10ff */
[----:B------:R-:W-:-:S05]  /*00f0*/  LOP3.LUT R9, R0, 0xfffffffc, RZ, 0xc0, !PT ;  /* 0xfffffffc00097812 */ /* 0x000fca00078ec0ff */
[----:B------:R-:W-:Y:S02]  /*0100*/  IMAD.IADD R9, R6, 0x1, -R9 ;  /* 0x0000000106097824 */ /* 0x000fe400078e0a09 */
[----:B------:R-:W3:Y:S02]  /*0110*/  LDG.E.64 R6, desc[UR4][R2.64] ;  /* 0x0000000402067981 */ /* 0x000ee4000c1e1b00 */
[----:B--2---:R-:W-:-:S06]  /*0120*/  IMAD.WIDE R4, R9, 0x4, R4 ;  /* 0x0000000409047825 */ /* 0x004fcc00078e0204 */
[----:B------:R-:W3:Y:S02]  /*0130*/  LDG.E.EL R4, desc[UR4][R4.64] ;  /* 0x0000000404047981 */ /* 0x000ee4000c2e1900 */
[--C-:B---3--:R-:W-:Y:S01]  /*0140*/  FADD R6, R6, R4.reuse ;  /* 0x0000000406067221 */ /* 0x108fe20000000000 */
[----:B------:R-:W-:-:S05]  /*0150*/  FADD R7, R7, R4 ;  /* 0x0000000407077221 */ /* 0x000fca0000000000 */
[----:B------:R-:W-:Y:S01]  /*0160*/  STG.E.64 desc[UR4][R2.64], R6 ;  /* 0x0000000602007986 */ /* 0x000fe2000c101b04 */
[----:B------:R-:W-:Y:S05]  /*0170*/  EXIT ;  /* 0x000000000000794d */ /* 0x000fea0003800000 */
.L_x_0:
[----:B------:R-:W-:-:S00]  /*0180*/  BRA `(.L_x_0) ;  /* 0xfffffffc00fc7947 */ /* 0x000fc0000383ffff */
[----:B------:R-:W-:-:S00]  /*0190*/  NOP ;  /* 0x0000000000007918 */ /* 0x000fc00000000000 */
        /* <DEDUP_REMOVED lines=14> */
.L_x_1:


//--------------------- .nv.constant0.triton_poi_fused_convolution_28 --------------------------
	.section	.nv.constant0.triton_poi_fused_convolution_28,"a",@progbits
	.sectionflags	@""
	.align	4
.nv.constant0.triton_poi_fused_convolution_28:
	.zero		548
